.version 6.5
.target sm_30
.address_size 64

.visible .entry shfl(
	.param .u64 output
)
{
    .reg .u64 	    out_addr;
    .reg .u32 	    tid;
    .reg .u64 	    tid_64;
    .reg .u32 	    result;

    ld.param.u64 	out_addr, [output];

    mov.b32             tid, %tid.x;
    cvt.u64.u32         tid_64, tid;
    shfl.sync.down.b32  result, tid, 1, 31, -1;
    mad.lo.u64          out_addr, tid_64, 4, out_addr;
    st.u32              [out_addr], result;
	ret;
}


// ===== COMPILED SASS (sm_100) =====

	.target	sm_100

	.elftype	@"ET_EXEC"


//--------------------- .note.nv.tkinfo           --------------------------
	.section	.note.nv.tkinfo,"",@"SHT_NOTE"
	.sectionflags	@"SHF_NOTE_NV_TKINFO"
	.tkinfo
        /*0018*/ 	.word	0x00000002
        /*0030*/ 	.string	""
        /*0030*/ 	.string	"ptxas"
        /*0030*/ 	.string	"Cuda compilation tools, release 13.0, V13.0.88"
        /*0030*/ 	.string	"Build cuda_13.0.r13.0/compiler.36424714_0"
        /*0030*/ 	.string	"-arch sm_100 "



//--------------------- .note.nv.cuinfo           --------------------------
	.section	.note.nv.cuinfo,"",@"SHT_NOTE"
	.sectionflags	@"SHF_NOTE_NV_CUINFO"
        /*0018*/ 	.short	0x0002
        /*001a*/ 	.short	0x001e
        /*001c*/ 	.short	0x0082
	.zero		2


//--------------------- .nv.info                  --------------------------
	.section	.nv.info,"",@"SHT_CUDA_INFO"
	.align	4


	//----- nvinfo : EIATTR_REGCOUNT
	.align		4
        /*0000*/ 	.byte	0x04, 0x2f
        /*0002*/ 	.short	(.L_1 - .L_0)
	.align		4
.L_0:
        /*0004*/ 	.word	index@(shfl)
        /*0008*/ 	.word	0x0000000a


	//----- nvinfo : EIATTR_FRAME_SIZE
	.align		4
.L_1:
        /*000c*/ 	.byte	0x04, 0x11
        /*000e*/ 	.short	(.L_3 - .L_2)
	.align		4
.L_2:
        /*0010*/ 	.word	index@(shfl)
        /*0014*/ 	.word	0x00000000


	//----- nvinfo : EIATTR_MIN_STACK_SIZE
	.align		4
.L_3:
        /*0018*/ 	.byte	0x04, 0x12
        /*001a*/ 	.short	(.L_5 - .L_4)
	.align		4
.L_4:
        /*001c*/ 	.word	index@(shfl)
        /*0020*/ 	.word	0x00000000
.L_5:


//--------------------- .nv.compat                --------------------------
	.section	.nv.compat,"",@"SHT_CUDA_COMPAT_INFO"
	.align	4
        /*0000*/ 	.byte	0x02, 0x09, 0x00, 0x00, 0x02, 0x02, 0x01, 0x00, 0x02, 0x05, 0x05, 0x00, 0x03, 0x07, 0x01, 0x01
        /*0010*/ 	.byte	0x02, 0x03, 0x00, 0x00, 0x02, 0x06, 0x01, 0x00, 0x04, 0x0b, 0x08, 0x00, 0x09, 0x00, 0x00, 0x00
        /*0020*/ 	.byte	0x00, 0x00, 0x00, 0x00


//--------------------- .nv.info.shfl             --------------------------
	.section	.nv.info.shfl,"",@"SHT_CUDA_INFO"
	.sectionflags	@""
	.align	4


	//----- nvinfo : EIATTR_CUDA_API_VERSION
	.align		4
        /*0000*/ 	.byte	0x04, 0x37
        /*0002*/ 	.short	(.L_7 - .L_6)
.L_6:
        /*0004*/ 	.word	0x00000082


	//----- nvinfo : EIATTR_KPARAM_INFO
	.align		4
.L_7:
        /*0008*/ 	.byte	0x04, 0x17
        /*000a*/ 	.short	(.L_9 - .L_8)
.L_8:
        /*000c*/ 	.word	0x00000000
        /*0010*/ 	.short	0x0000
        /*0012*/ 	.short	0x0000
        /*0014*/ 	.byte	0x00, 0xf0, 0x21, 0x00


	//----- nvinfo : EIATTR_SPARSE_MMA_MASK
	.align		4
.L_9:
        /*0018*/ 	.byte	0x03, 0x50
        /*001a*/ 	.short	0x0000


	//----- nvinfo : EIATTR_MAXREG_COUNT
	.align		4
        /*001c*/ 	.byte	0x03, 0x1b
        /*001e*/ 	.short	0x00ff


	//----- nvinfo : EIATTR_MERCURY_ISA_VERSION
	.align		4
        /*0020*/ 	.byte	0x03, 0x5f
        /*0022*/ 	.short	0x0101


	//----- nvinfo : EIATTR_COOP_GROUP_MASK_REGIDS
	.align		4
        /*0024*/ 	.byte	0x04, 0x29
        /*0026*/ 	.short	(.L_11 - .L_10)


	//   ....[0]....
.L_10:
        /*0028*/ 	.word	0xffffffff


	//----- nvinfo : EIATTR_COOP_GROUP_INSTR_OFFSETS
	.align		4
.L_11:
        /*002c*/ 	.byte	0x04, 0x28
        /*002e*/ 	.short	(.L_13 - .L_12)


	//   ....[0]....
.L_12:
        /*0030*/ 	.word	0x00000050


	//----- nvinfo : EIATTR_VRC_CTA_INIT_COUNT
	.align		4
.L_13:
        /*0034*/ 	.byte	0x02, 0x4a
	.zero		1
	.zero		1


	//----- nvinfo : EIATTR_EXIT_INSTR_OFFSETS
	.align		4
        /*0038*/ 	.byte	0x04, 0x1c
        /*003a*/ 	.short	(.L_15 - .L_14)


	//   ....[0]....
.L_14:
        /*003c*/ 	.word	0x00000090


	//----- nvinfo : EIATTR_CBANK_PARAM_SIZE
	.align		4
.L_15:
        /*0040*/ 	.byte	0x03, 0x19
        /*0042*/ 	.short	0x0008


	//----- nvinfo : EIATTR_PARAM_CBANK
	.align		4
        /*0044*/ 	.byte	0x04, 0x0a
        /*0046*/ 	.short	(.L_17 - .L_16)
	.align		4
.L_16:
        /*0048*/ 	.word	index@(.nv.constant0.shfl)
        /*004c*/ 	.short	0x0380
        /*004e*/ 	.short	0x0008


	//----- nvinfo : EIATTR_SW_WAR
	.align		4
.L_17:
        /*0050*/ 	.byte	0x04, 0x36
        /*0052*/ 	.short	(.L_19 - .L_18)
.L_18:
        /*0054*/ 	.word	0x00000008
.L_19:


//--------------------- .nv.callgraph             --------------------------
	.section	.nv.callgraph,"",@"SHT_CUDA_CALLGRAPH"
	.align	4
	.sectionentsize	8
	.align		4
        /*0000*/ 	.word	0x00000000
	.align		4
        /*0004*/ 	.word	0xffffffff
	.align		4
        /*0008*/ 	.word	0x00000000
	.align		4
        /*000c*/ 	.word	0xfffffffe
	.align		4
        /*0010*/ 	.word	0x00000000
	.align		4
        /*0014*/ 	.word	0xfffffffd
	.align		4
        /*0018*/ 	.word	0x00000000
	.align		4
        /*001c*/ 	.word	0xfffffffc


//--------------------- .text.shfl                --------------------------
	.section	.text.shfl,"ax",@progbits
	.align	128
        .global         shfl
        .type           shfl,@function
        .size           shfl,(.L_x_1 - shfl)
        .other          shfl,@"STO_CUDA_ENTRY STV_DEFAULT"
shfl:
.text.shfl:
[----:B------:R-:W-:Y:S01]  /*0000*/  LDC R1, c[0x0][0x37c] ;  /* 0x0000df00ff017b82 */ /* 0x000fe20000000800 */
[----:B------:R-:W0:Y:S07]  /*0010*/  S2R R7, SR_TID.X ;  /* 0x0000000000077919 */ /* 0x000e2e0000002100 */
[----:B------:R-:W1:Y:S01]  /*0020*/  LDC.64 R2, c[0x0][0x380] ;  /* 0x0000e000ff027b82 */ /* 0x000e620000000a00 */
[----:B------:R-:W2:Y:S01]  /*0030*/  LDCU.64 UR6, c[0x0][0x358] ;  /* 0x00006b00ff0677ac */ /* 0x000ea20008000a00 */
[----:B------:R-:W-:Y:S01]  /*0040*/  UMOV UR4, URZ ;  /* 0x000000ff00047c82 */ /* 0x000fe20008000000 */
[----:B0-----:R-:W2:Y:S01]  /*0050*/  SHFL.DOWN PT, R5, R7, 0x1, 0x1f ;  /* 0x08201f0007057f89 */ /* 0x001ea200000e0000 */
[----:B-1----:R-:W-:-:S05]  /*0060*/  IMAD.WIDE.U32 R2, R7, 0x4, R2 ;  /* 0x0000000407027825 */ /* 0x002fca00078e0002 */
[----:B------:R-:W-:-:S05]  /*0070*/  IADD3 R3, PT, PT, R3, UR4, RZ ;  /* 0x0000000403037c10 */ /* 0x000fca000fffe0ff */
[----:B--2---:R-:W-:Y:S01]  /*0080*/  ST.E desc[UR6][R2.64], R5 ;  /* 0x0000000502007985 */ /* 0x004fe2000c101906 */
[----:B------:R-:W-:Y:S05]  /*0090*/  EXIT ;  /* 0x000000000000794d */ /* 0x000fea0003800000 */
.L_x_0:
[----:B------:R-:W-:-:S00]  /*00a0*/  BRA `(.L_x_0) ;  /* 0xfffffffc00fc7947 */ /* 0x000fc0000383ffff */
[----:B------:R-:W-:-:S00]  /*00b0*/  NOP ;  /* 0x0000000000007918 */ /* 0x000fc00000000000 */
        /* <DEDUP_REMOVED lines=12> */
.L_x_1:


//--------------------- .nv.shared.reserved.0     --------------------------
	.section	.nv.shared.reserved.0,"aw",@nobits
	.weak		__nv_reservedSMEM_offset_0_alias
	.size		__nv_reservedSMEM_offset_0_alias, 0, 64
	.other		__nv_reservedSMEM_offset_0_alias,@"STO_CUDA_RESERVED_SHARED STV_DEFAULT"
__nv_reservedSMEM_offset_0_alias:
	.zero		0
	.zero		64


//--------------------- .nv.constant0.shfl        --------------------------
	.section	.nv.constant0.shfl,"a",@progbits
	.sectionflags	@""
	.align	4
.nv.constant0.shfl:
	.zero		904


//--------------------- SYMBOLS --------------------------

	.type		.nv.reservedSmem.offset0,@object
	.size		.nv.reservedSmem.offset0,0x4
